	.headerflags	@"EF_CUDA_TEXMODE_UNIFIED EF_CUDA_64BIT_ADDRESS EF_CUDA_ACCELERATORS EF_CUDA_SM90 EF_CUDA_VIRTUAL_SM(EF_CUDA_SM90)"
	.elftype	@"ET_EXEC"


//--------------------- .nv.info                  --------------------------
	.section	.nv.info,"",@"SHT_CUDA_INFO"
	.align	4


	//----- nvinfo : EIATTR_REGCOUNT
	.align		4
        /*0000*/ 	.byte	0x04, 0x2f
        /*0002*/ 	.short	(.L_3 - .L_2)
	.align		4
.L_2:
        /*0004*/ 	.word	index@(triton_poi_fused__native_batch_norm_legit_no_training_add_relu_threshold_backward_33)
        /*0008*/ 	.word	0x00000028


	//----- nvinfo : EIATTR_MIN_STACK_SIZE
	.align		4
.L_3:
        /*000c*/ 	.byte	0x04, 0x12
        /*000e*/ 	.short	(.L_5 - .L_4)
	.align		4
.L_4:
        /*0010*/ 	.word	index@(triton_poi_fused__native_batch_norm_legit_no_training_add_relu_threshold_backward_33)
        /*0014*/ 	.word	0x00000000


	//----- nvinfo : EIATTR_FRAME_SIZE
	.align		4
.L_5:
        /*0018*/ 	.byte	0x04, 0x11
        /*001a*/ 	.short	(.L_7 - .L_6)
	.align		4
.L_6:
        /*001c*/ 	.word	index@(triton_poi_fused__native_batch_norm_legit_no_training_add_relu_threshold_backward_33)
        /*0020*/ 	.word	0x00000000


	//----- nvinfo : EIATTR_MIN_STACK_SIZE
	.align		4
.L_7:
        /*0024*/ 	.byte	0x04, 0x12
        /*0026*/ 	.short	(.L_9 - .L_8)
	.align		4
.L_8:
        /*0028*/ 	.word	index@(triton_poi_fused__native_batch_norm_legit_no_training_add_relu_threshold_backward_33)
        /*002c*/ 	.word	0x00000000
.L_9:


//--------------------- .nv.info.triton_poi_fused__native_batch_norm_legit_no_training_add_relu_threshold_backward_33 --------------------------
	.section	.nv.info.triton_poi_fused__native_batch_norm_legit_no_training_add_relu_threshold_backward_33,"",@"SHT_CUDA_INFO"
	.sectionflags	@""
	.align	4


	//----- nvinfo : EIATTR_CUDA_API_VERSION
	.align		4
        /*0000*/ 	.byte	0x04, 0x37
        /*0002*/ 	.short	(.L_11 - .L_10)
.L_10:
        /*0004*/ 	.word	0x0000007c


	//----- nvinfo : EIATTR_KPARAM_INFO
	.align		4
.L_11:
        /*0008*/ 	.byte	0x04, 0x17
        /*000a*/ 	.short	(.L_13 - .L_12)
.L_12:
        /*000c*/ 	.word	0x00000000
        /*0010*/ 	.short	0x0008
        /*0012*/ 	.short	0x0040
        /*0014*/ 	.byte	0x00, 0xf0, 0x11, 0x00


	//----- nvinfo : EIATTR_KPARAM_INFO
	.align		4
.L_13:
        /*0018*/ 	.byte	0x04, 0x17
        /*001a*/ 	.short	(.L_15 - .L_14)
.L_14:
        /*001c*/ 	.word	0x00000000
        /*0020*/ 	.short	0x0007
        /*0022*/ 	.short	0x0038
        /*0024*/ 	.byte	0x00, 0xf4, 0x21, 0x00


	//----- nvinfo : EIATTR_KPARAM_INFO
	.align		4
.L_15:
        /*0028*/ 	.byte	0x04, 0x17
        /*002a*/ 	.short	(.L_17 - .L_16)
.L_16:
        /*002c*/ 	.word	0x00000000
        /*0030*/ 	.short	0x0006
        /*0032*/ 	.short	0x0030
        /*0034*/ 	.byte	0x00, 0xf4, 0x21, 0x00


	//----- nvinfo : EIATTR_KPARAM_INFO
	.align		4
.L_17:
        /*0038*/ 	.byte	0x04, 0x17
        /*003a*/ 	.short	(.L_19 - .L_18)
.L_18:
        /*003c*/ 	.word	0x00000000
        /*0040*/ 	.short	0x0005
        /*0042*/ 	.short	0x0028
        /*0044*/ 	.byte	0x00, 0xf4, 0x21, 0x00


	//----- nvinfo : EIATTR_KPARAM_INFO
	.align		4
.L_19:
        /*0048*/ 	.byte	0x04, 0x17
        /*004a*/ 	.short	(.L_21 - .L_20)
.L_20:
        /*004c*/ 	.word	0x00000000
        /*0050*/ 	.short	0x0004
        /*0052*/ 	.short	0x0020
        /*0054*/ 	.byte	0x00, 0xf4, 0x21, 0x00


	//----- nvinfo : EIATTR_KPARAM_INFO
	.align		4
.L_21:
        /*0058*/ 	.byte	0x04, 0x17
        /*005a*/ 	.short	(.L_23 - .L_22)
.L_22:
        /*005c*/ 	.word	0x00000000
        /*0060*/ 	.short	0x0003
        /*0062*/ 	.short	0x0018
        /*0064*/ 	.byte	0x00, 0xf4, 0x21, 0x00


	//----- nvinfo : EIATTR_KPARAM_INFO
	.align		4
.L_23:
        /*0068*/ 	.byte	0x04, 0x17
        /*006a*/ 	.short	(.L_25 - .L_24)
.L_24:
        /*006c*/ 	.word	0x00000000
        /*0070*/ 	.short	0x0002
        /*0072*/ 	.short	0x0010
        /*0074*/ 	.byte	0x00, 0xf4, 0x21, 0x00


	//----- nvinfo : EIATTR_KPARAM_INFO
	.align		4
.L_25:
        /*0078*/ 	.byte	0x04, 0x17
        /*007a*/ 	.short	(.L_27 - .L_26)
.L_26:
        /*007c*/ 	.word	0x00000000
        /*0080*/ 	.short	0x0001
        /*0082*/ 	.short	0x0008
        /*0084*/ 	.byte	0x00, 0xf4, 0x21, 0x00


	//----- nvinfo : EIATTR_KPARAM_INFO
	.align		4
.L_27:
        /*0088*/ 	.byte	0x04, 0x17
        /*008a*/ 	.short	(.L_29 - .L_28)
.L_28:
        /*008c*/ 	.word	0x00000000
        /*0090*/ 	.short	0x0000
        /*0092*/ 	.short	0x0000
        /*0094*/ 	.byte	0x00, 0xf4, 0x21, 0x00


	//----- nvinfo : EIATTR_SPARSE_MMA_MASK
	.align		4
.L_29:
        /*0098*/ 	.byte	0x03, 0x50
        /*009a*/ 	.short	0x0000


	//----- nvinfo : EIATTR_MAXREG_COUNT
	.align		4
        /*009c*/ 	.byte	0x03, 0x1b
        /*009e*/ 	.short	0x00ff


	//----- nvinfo : EIATTR_EXIT_INSTR_OFFSETS
	.align		4
        /*00a0*/ 	.byte	0x04, 0x1c
        /*00a2*/ 	.short	(.L_31 - .L_30)


	//   ....[0]....
.L_30:
        /*00a4*/ 	.word	0x00000dd0


	//----- nvinfo : EIATTR_REQNTID
	.align		4
.L_31:
        /*00a8*/ 	.byte	0x04, 0x10
        /*00aa*/ 	.short	(.L_33 - .L_32)
.L_32:
        /*00ac*/ 	.word	0x00000080
        /*00b0*/ 	.word	0x00000001
        /*00b4*/ 	.word	0x00000001


	//----- nvinfo : EIATTR_CBANK_PARAM_SIZE
	.align		4
.L_33:
        /*00b8*/ 	.byte	0x03, 0x19
        /*00ba*/ 	.short	0x0044


	//----- nvinfo : EIATTR_PARAM_CBANK
	.align		4
        /*00bc*/ 	.byte	0x04, 0x0a
        /*00be*/ 	.short	(.L_35 - .L_34)
	.align		4
.L_34:
        /*00c0*/ 	.word	index@(.nv.constant0.triton_poi_fused__native_batch_norm_legit_no_training_add_relu_threshold_backward_33)
        /*00c4*/ 	.short	0x0210
        /*00c6*/ 	.short	0x0044


	//----- nvinfo : EIATTR_SW_WAR
	.align		4
.L_35:
        /*00c8*/ 	.byte	0x04, 0x36
        /*00ca*/ 	.short	(.L_37 - .L_36)
.L_36:
        /*00cc*/ 	.word	0x00000008
.L_37:


//--------------------- .nv.callgraph             --------------------------
	.section	.nv.callgraph,"",@"SHT_CUDA_CALLGRAPH"
	.align	4
	.sectionentsize	8
	.align		4
        /*0000*/ 	.word	0x00000000
	.align		4
        /*0004*/ 	.word	0xffffffff
	.align		4
        /*0008*/ 	.word	0x00000000
	.align		4
        /*000c*/ 	.word	0xfffffffe
	.align		4
        /*0010*/ 	.word	0x00000000
	.align		4
        /*0014*/ 	.word	0xfffffffd
	.align		4
        /*0018*/ 	.word	0x00000000
	.align		4
        /*001c*/ 	.word	0xfffffffc


//--------------------- .nv.constant4             --------------------------
	.section	.nv.constant4,"a",@progbits
	.align	8
	.align		8
.nv.constant4:
        /*0000*/ 	.dword	_$_str
	.align		8
        /*0008*/ 	.dword	_$_str_$_2


//--------------------- .text.triton_poi_fused__native_batch_norm_legit_no_training_add_relu_threshold_backward_33 --------------------------
	.section	.text.triton_poi_fused__native_batch_norm_legit_no_training_add_relu_threshold_backward_33,"ax",@progbits
	.sectionflags	@"SHF_BARRIERS=1"
	.align	128
        .global         triton_poi_fused__native_batch_norm_legit_no_training_add_relu_threshold_backward_33
        .type           triton_poi_fused__native_batch_norm_legit_no_training_add_relu_threshold_backward_33,@function
        .size           triton_poi_fused__native_batch_norm_legit_no_training_add_relu_threshold_backward_33,(.L_x_1 - triton_poi_fused__native_batch_norm_legit_no_training_add_relu_threshold_backward_33)
        .other          triton_poi_fused__native_batch_norm_legit_no_training_add_relu_threshold_backward_33,@"STO_CUDA_ENTRY STV_DEFAULT"
triton_poi_fused__native_batch_norm_legit_no_training_add_relu_threshold_backward_33:
.text.triton_poi_fused__native_batch_norm_legit_no_training_add_relu_threshold_backward_33:
[----:B------:R-:W-:Y:S01]  /*0000*/  LDC R1, c[0x0][0x28] ;  /* 0x00000a00ff017b82 */ /* 0x000fe20000000800 */
[----:B------:R-:W1:Y:S07]  /*0010*/  S2R R0, SR_TID.X ;  /* 0x0000000000007919 */ /* 0x000e6e0000002100 */
[----:B------:R-:W2:Y:S01]  /*0020*/  LDC.64 R36, c[0x0][0x220] ;  /* 0x00008800ff247b82 */ /* 0x000ea20000000a00 */
[----:B------:R-:W-:Y:S01]  /*0030*/  ULDC.64 UR6, c[0x0][0x208] ;  /* 0x0000820000067ab9 */ /* 0x000fe20000000a00 */
[----:B------:R-:W3:Y:S06]  /*0040*/  S2R R2, SR_CTAID.X ;  /* 0x0000000000027919 */ /* 0x000eec0000002500 */
[----:B------:R-:W4:Y:S08]  /*0050*/  LDC.64 R20, c[0x0][0x218] ;  /* 0x00008600ff147b82 */ /* 0x000f300000000a00 */
[----:B------:R-:W5:Y:S01]  /*0060*/  LDC.64 R16, c[0x0][0x210] ;  /* 0x00008400ff107b82 */ /* 0x000f620000000a00 */
[----:B------:R-:W-:-:S07]  /*0070*/  HFMA2.MMA R28, -RZ, RZ, 1.625, 0 ;  /* 0x3e800000ff1c7435 */ /* 0x000fce00000001ff */
[----:B------:R-:W2:Y:S01]  /*0080*/  S2UR UR5, SR_CgaCtaId ;  /* 0x00000000000579c3 */ /* 0x000ea20000008800 */
[----:B------:R-:W-:Y:S01]  /*0090*/  UMOV UR4, 0x400 ;  /* 0x0000040000047882 */ /* 0x000fe20000000000 */
[----:B------:R-:W-:Y:S01]  /*00a0*/  ULDC.64 UR8, c[0x0][0x248] ;  /* 0x0000920000087ab9 */ /* 0x000fe20000000a00 */
[----:B-1----:R-:W-:Y:S02]  /*00b0*/  SHF.L.U32 R3, R0, 0x3, RZ ;  /* 0x0000000300037819 */ /* 0x002fe400000006ff */
[----:B---3--:R-:W-:Y:S02]  /*00c0*/  SHF.L.U32 R24, R2, 0xa, RZ ;  /* 0x0000000a02187819 */ /* 0x008fe400000006ff */
[----:B------:R-:W-:Y:S02]  /*00d0*/  SHF.R.S32.HI R19, RZ, 0x15, R2 ;  /* 0x00000015ff137819 */ /* 0x000fe40000011402 */
[----:B------:R-:W-:Y:S02]  /*00e0*/  LOP3.LUT R3, R3, 0x3f8, RZ, 0xc0, !PT ;  /* 0x000003f803037812 */ /* 0x000fe400078ec0ff */
[----:B------:R-:W-:-:S02]  /*00f0*/  SGXT R19, R19, 0x1 ;  /* 0x000000011313781a */ /* 0x000fc40000000200 */
[----:B------:R-:W-:-:S04]  /*0100*/  LOP3.LUT R2, R24, R3, RZ, 0xfc, !PT ;  /* 0x0000000318027212 */ /* 0x000fc800078efcff */
[----:B------:R-:W-:Y:S01]  /*0110*/  LEA.HI R4, R19, R2, RZ, 0xc ;  /* 0x0000000213047211 */ /* 0x000fe200078f60ff */
[----:B-----5:R-:W-:-:S03]  /*0120*/  IMAD.WIDE R16, R2, 0x4, R16 ;  /* 0x0000000402107825 */ /* 0x020fc600078e0210 */
[----:B------:R-:W-:-:S04]  /*0130*/  LOP3.LUT R5, R4, 0xfffff000, RZ, 0xc0, !PT ;  /* 0xfffff00004057812 */ /* 0x000fc800078ec0ff */
[----:B------:R-:W-:Y:S02]  /*0140*/  IADD3 R32, R2, -R5, RZ ;  /* 0x8000000502207210 */ /* 0x000fe40007ffe0ff */
[----:B------:R-:W3:Y:S03]  /*0150*/  LDG.E.128 R4, desc[UR6][R16.64] ;  /* 0x0000000610047981 */ /* 0x000ee6000c1e1d00 */
[----:B--2---:R-:W-:-:S04]  /*0160*/  IMAD.WIDE R12, R32, 0x4, R36 ;  /* 0x00000004200c7825 */ /* 0x004fc800078e0224 */
[----:B----4-:R-:W-:Y:S02]  /*0170*/  IMAD.WIDE R8, R32, 0x4, R20 ;  /* 0x0000000420087825 */ /* 0x010fe400078e0214 */
[----:B------:R-:W2:Y:S04]  /*0180*/  LDG.E.EL.128 R12, desc[UR6][R12.64] ;  /* 0x000000060c0c7981 */ /* 0x000ea8000c2e1d00 */
[----:B------:R-:W3:Y:S01]  /*0190*/  LDG.E.EL.128 R8, desc[UR6][R8.64] ;  /* 0x0000000608087981 */ /* 0x000ee2000c2e1d00 */
[----:B------:R-:W-:-:S04]  /*01a0*/  LOP3.LUT R18, R24, 0x4, R3, 0xfe, !PT ;  /* 0x0000000418127812 */ /* 0x000fc800078efe03 */
[----:B------:R-:W-:-:S04]  /*01b0*/  LEA.HI R19, R19, R18, RZ, 0xc ;  /* 0x0000001213137211 */ /* 0x000fc800078f60ff */
[----:B------:R-:W-:-:S04]  /*01c0*/  LOP3.LUT R19, R19, 0xfffff000, RZ, 0xc0, !PT ;  /* 0xfffff00013137812 */ /* 0x000fc800078ec0ff */
[----:B------:R-:W-:Y:S02]  /*01d0*/  IADD3 R25, R18, -R19, RZ ;  /* 0x8000001312197210 */ /* 0x000fe40007ffe0ff */
[----:B------:R-:W4:Y:S03]  /*01e0*/  LDG.E.128 R16, desc[UR6][R16.64+0x10] ;  /* 0x0000100610107981 */ /* 0x000f26000c1e1d00 */
[----:B------:R-:W-:-:S06]  /*01f0*/  IMAD.WIDE R20, R25, 0x4, R20 ;  /* 0x0000000419147825 */ /* 0x000fcc00078e0214 */
[----:B------:R-:W4:Y:S01]  /*0200*/  LDG.E.EL.128 R20, desc[UR6][R20.64] ;  /* 0x0000000614147981 */ /* 0x000f22000c2e1d00 */
[----:B--2---:R-:W-:Y:S01]  /*0210*/  FADD R13, R13, 9.9999997473787516356e-06 ;  /* 0x3727c5ac0d0d7421 */ /* 0x004fe20000000000 */
[----:B------:R-:W-:-:S03]  /*0220*/  FADD R29, R12, 9.9999997473787516356e-06 ;  /* 0x3727c5ac0c1d7421 */ /* 0x000fc60000000000 */
[----:B------:R-:W1:Y:S01]  /*0230*/  MUFU.SQRT R12, R13 ;  /* 0x0000000d000c7308 */ /* 0x000e620000002000 */
[----:B------:R-:W-:Y:S01]  /*0240*/  FADD R14, R14, 9.9999997473787516356e-06 ;  /* 0x3727c5ac0e0e7421 */ /* 0x000fe20000000000 */
[----:B---3--:R-:W-:-:S06]  /*0250*/  FADD R4, R4, -R8 ;  /* 0x8000000804047221 */ /* 0x008fcc0000000000 */
[----:B------:R-:W2:Y:S01]  /*0260*/  MUFU.SQRT R8, R14 ;  /* 0x0000000e00087308 */ /* 0x000ea20000002000 */
[----:B------:R-:W-:-:S07]  /*0270*/  FADD R15, R15, 9.9999997473787516356e-06 ;  /* 0x3727c5ac0f0f7421 */ /* 0x000fce0000000000 */
[----:B------:R-:W3:Y:S01]  /*0280*/  MUFU.SQRT R29, R29 ;  /* 0x0000001d001d7308 */ /* 0x000ee20000002000 */
[C---:B-1----:R-:W-:Y:S01]  /*0290*/  FSETP.GT.AND P5, PT, R12.reuse, 8.50705917302346158658e+37, PT ;  /* 0x7e8000000c00780b */ /* 0x042fe20003fa4000 */
[----:B------:R-:W-:Y:S01]  /*02a0*/  FADD R5, R5, -R9 ;  /* 0x8000000905057221 */ /* 0x000fe20000000000 */
[----:B------:R-:W-:-:S05]  /*02b0*/  FSETP.GEU.AND P3, PT, R12, 1.175494350822287508e-38, PT ;  /* 0x008000000c00780b */ /* 0x000fca0003f6e000 */
[----:B------:R-:W1:Y:S01]  /*02c0*/  MUFU.SQRT R9, R15 ;  /* 0x0000000f00097308 */ /* 0x000e620000002000 */
[C---:B--2---:R-:W-:Y:S02]  /*02d0*/  FSETP.GT.AND P2, PT, R8.reuse, 8.50705917302346158658e+37, PT ;  /* 0x7e8000000800780b */ /* 0x044fe40003f44000 */
[----:B------:R-:W-:Y:S02]  /*02e0*/  FSETP.GEU.AND P1, PT, R8, 1.175494350822287508e-38, PT ;  /* 0x008000000800780b */ /* 0x000fe40003f2e000 */
[C---:B---3--:R-:W-:Y:S01]  /*02f0*/  FSETP.GT.AND P6, PT, R29.reuse, 8.50705917302346158658e+37, PT ;  /* 0x7e8000001d00780b */ /* 0x048fe20003fc4000 */
[----:B------:R-:W-:Y:S01]  /*0300*/  @P5 FMUL R12, R12, 0.25 ;  /* 0x3e8000000c0c5820 */ /* 0x000fe20000400000 */
[----:B------:R-:W-:Y:S01]  /*0310*/  FSETP.GEU.AND P4, PT, R29, 1.175494350822287508e-38, PT ;  /* 0x008000001d00780b */ /* 0x000fe20003f8e000 */
[----:B----4-:R-:W-:Y:S01]  /*0320*/  FADD R27, R16, -R20 ;  /* 0x80000014101b7221 */ /* 0x010fe20000000000 */
[----:B------:R-:W-:Y:S01]  /*0330*/  FADD R7, R7, -R11 ;  /* 0x8000000b07077221 */ /* 0x000fe20000000000 */
[----:B------:R-:W-:Y:S01]  /*0340*/  @!P3 FMUL R12, R12, 16777216 ;  /* 0x4b8000000c0cb820 */ /* 0x000fe20000400000 */
[----:B------:R-:W-:-:S03]  /*0350*/  FADD R6, R6, -R10 ;  /* 0x8000000a06067221 */ /* 0x000fc60000000000 */
[----:B------:R-:W-:Y:S01]  /*0360*/  @P2 FMUL R8, R8, 0.25 ;  /* 0x3e80000008082820 */ /* 0x000fe20000400000 */
[----:B-1----:R-:W-:Y:S01]  /*0370*/  FSETP.GT.AND P0, PT, R9, 8.50705917302346158658e+37, PT ;  /* 0x7e8000000900780b */ /* 0x002fe20003f04000 */
[----:B------:R-:W1:Y:S01]  /*0380*/  MUFU.RCP R16, R12 ;  /* 0x0000000c00107308 */ /* 0x000e620000001000 */
[----:B------:R-:W-:Y:S01]  /*0390*/  FSEL R13, R28, 1, P6 ;  /* 0x3f8000001c0d7808 */ /* 0x000fe20003000000 */
[----:B------:R-:W-:Y:S01]  /*03a0*/  @!P1 FMUL R8, R8, 16777216 ;  /* 0x4b80000008089820 */ /* 0x000fe20000400000 */
[----:B------:R-:W-:Y:S01]  /*03b0*/  FADD R26, R18, -R22 ;  /* 0x80000016121a7221 */ /* 0x000fe20000000000 */
[----:B------:R-:W-:Y:S01]  /*03c0*/  @P6 FMUL R29, R29, 0.25 ;  /* 0x3e8000001d1d6820 */ /* 0x000fe20000400000 */
[----:B------:R-:W-:Y:S01]  /*03d0*/  FSETP.GEU.AND P6, PT, R9, 1.175494350822287508e-38, PT ;  /* 0x008000000900780b */ /* 0x000fe20003fce000 */
[----:B------:R-:W2:Y:S01]  /*03e0*/  LDC.64 R14, c[0x0][0x230] ;  /* 0x00008c00ff0e7b82 */ /* 0x000ea20000000a00 */
[----:B------:R-:W-:Y:S01]  /*03f0*/  FSEL R11, R28, 1, P5 ;  /* 0x3f8000001c0b7808 */ /* 0x000fe20002800000 */
[----:B------:R-:W-:Y:S01]  /*0400*/  @!P4 FMUL R29, R29, 16777216 ;  /* 0x4b8000001d1dc820 */ /* 0x000fe20000400000 */
[----:B------:R-:W3:Y:S03]  /*0410*/  MUFU.RCP R8, R8 ;  /* 0x0000000800087308 */ /* 0x000ee60000001000 */
[----:B------:R-:W-:Y:S01]  /*0420*/  @!P3 FMUL R11, R11, 16777216 ;  /* 0x4b8000000b0bb820 */ /* 0x000fe20000400000 */
[----:B------:R-:W-:-:S04]  /*0430*/  @P0 FMUL R9, R9, 0.25 ;  /* 0x3e80000009090820 */ /* 0x000fc80000400000 */
[----:B------:R4:W5:Y:S01]  /*0440*/  MUFU.RCP R10, R29 ;  /* 0x0000001d000a7308 */ /* 0x0009620000001000 */
[----:B-1----:R-:W-:Y:S01]  /*0450*/  FMUL R16, R16, R11 ;  /* 0x0000000b10107220 */ /* 0x002fe20000400000 */
[----:B------:R-:W-:Y:S01]  /*0460*/  FSEL R11, R28, 1, P2 ;  /* 0x3f8000001c0b7808 */ /* 0x000fe20001000000 */
[----:B------:R-:W-:Y:S01]  /*0470*/  @!P6 FMUL R9, R9, 16777216 ;  /* 0x4b8000000909e820 */ /* 0x000fe20000400000 */
[----:B----4-:R-:W-:Y:S02]  /*0480*/  FADD R29, R19, -R23 ;  /* 0x80000017131d7221 */ /* 0x010fe40000000000 */
[----:B------:R-:W1:Y:S02]  /*0490*/  LDC.64 R18, c[0x0][0x228] ;  /* 0x00008a00ff127b82 */ /* 0x000e640000000a00 */
[----:B------:R-:W4:Y:S01]  /*04a0*/  MUFU.RCP R34, R9 ;  /* 0x0000000900227308 */ /* 0x000f220000001000 */
[----:B------:R-:W-:Y:S01]  /*04b0*/  @!P1 FMUL R11, R11, 16777216 ;  /* 0x4b8000000b0b9820 */ /* 0x000fe20000400000 */
[----:B------:R-:W-:-:S03]  /*04c0*/  @!P4 FMUL R13, R13, 16777216 ;  /* 0x4b8000000d0dc820 */ /* 0x000fc60000400000 */
[----:B---3--:R-:W-:Y:S01]  /*04d0*/  FMUL R31, R8, R11 ;  /* 0x0000000b081f7220 */ /* 0x008fe20000400000 */
[----:B------:R-:W-:Y:S01]  /*04e0*/  FSEL R11, R28, 1, P0 ;  /* 0x3f8000001c0b7808 */ /* 0x000fe20000000000 */
[----:B-----5:R-:W-:-:S04]  /*04f0*/  FMUL R13, R10, R13 ;  /* 0x0000000d0a0d7220 */ /* 0x020fc80000400000 */
[----:B------:R-:W-:Y:S01]  /*0500*/  @!P6 FMUL R11, R11, 16777216 ;  /* 0x4b8000000b0be820 */ /* 0x000fe20000400000 */
[----:B------:R-:W-:Y:S01]  /*0510*/  FMUL R13, R13, R4 ;  /* 0x000000040d0d7220 */ /* 0x000fe20000400000 */
[----:B------:R-:W-:Y:S02]  /*0520*/  FMUL R16, R16, R5 ;  /* 0x0000000510107220 */ /* 0x000fe40000400000 */
[----:B----4-:R-:W-:Y:S01]  /*0530*/  FMUL R34, R34, R11 ;  /* 0x0000000b22227220 */ /* 0x010fe20000400000 */
[----:B--2---:R-:W-:-:S04]  /*0540*/  IMAD.WIDE R10, R32, 0x4, R14 ;  /* 0x00000004200a7825 */ /* 0x004fc800078e020e */
[----:B------:R-:W-:Y:S01]  /*0550*/  FMUL R31, R31, R6 ;  /* 0x000000061f1f7220 */ /* 0x000fe20000400000 */
[----:B-1----:R-:W-:-:S04]  /*0560*/  IMAD.WIDE R4, R32, 0x4, R18 ;  /* 0x0000000420047825 */ /* 0x002fc800078e0212 */
[----:B------:R-:W-:Y:S01]  /*0570*/  FMUL R34, R34, R7 ;  /* 0x0000000722227220 */ /* 0x000fe20000400000 */
[----:B------:R-:W2:Y:S04]  /*0580*/  LDG.E.EL.128 R8, desc[UR6][R10.64] ;  /* 0x000000060a087981 */ /* 0x000ea8000c2e1d00 */
[----:B------:R-:W2:Y:S01]  /*0590*/  LDG.E.EL.128 R4, desc[UR6][R4.64] ;  /* 0x0000000604047981 */ /* 0x000ea2000c2e1d00 */
[----:B------:R-:W-:-:S04]  /*05a0*/  IMAD.WIDE R36, R25, 0x4, R36 ;  /* 0x0000000419247825 */ /* 0x000fc800078e0224 */
[----:B------:R-:W-:Y:S01]  /*05b0*/  FADD R30, R17, -R21 ;  /* 0x80000015111e7221 */ /* 0x000fe20000000000 */
[----:B------:R-:W-:-:S04]  /*05c0*/  IMAD.WIDE R18, R25, 0x4, R18 ;  /* 0x0000000419127825 */ /* 0x000fc800078e0212 */
[----:B------:R-:W-:-:S06]  /*05d0*/  IMAD.WIDE R20, R25, 0x4, R14 ;  /* 0x0000000419147825 */ /* 0x000fcc00078e020e */
[----:B------:R-:W3:Y:S01]  /*05e0*/  LDG.E.EL.128 R20, desc[UR6][R20.64] ;  /* 0x0000000614147981 */ /* 0x000ee2000c2e1d00 */
[----:B--2---:R-:W-:-:S03]  /*05f0*/  FFMA R25, R4, R13, R8 ;  /* 0x0000000d04197223 */ /* 0x004fc60000000008 */
[----:B------:R-:W2:Y:S01]  /*0600*/  LDG.E.EL.128 R12, desc[UR6][R36.64] ;  /* 0x00000006240c7981 */ /* 0x000ea2000c2e1d00 */
[----:B------:R-:W-:Y:S01]  /*0610*/  FFMA R32, R5, R16, R9 ;  /* 0x0000001005207223 */ /* 0x000fe20000000009 */
[----:B------:R-:W-:Y:S01]  /*0620*/  FFMA R34, R7, R34, R11 ;  /* 0x0000002207227223 */ /* 0x000fe2000000000b */
[----:B------:R-:W-:Y:S01]  /*0630*/  FFMA R31, R6, R31, R10 ;  /* 0x0000001f061f7223 */ /* 0x000fe2000000000a */
[----:B------:R-:W3:Y:S01]  /*0640*/  LDG.E.EL.128 R16, desc[UR6][R18.64] ;  /* 0x0000000612107981 */ /* 0x000ee2000c2e1d00 */
[----:B--2---:R-:W-:Y:S01]  /*0650*/  FADD R12, R12, 9.9999997473787516356e-06 ;  /* 0x3727c5ac0c0c7421 */ /* 0x004fe20000000000 */
[----:B------:R-:W-:-:S03]  /*0660*/  FADD R13, R13, 9.9999997473787516356e-06 ;  /* 0x3727c5ac0d0d7421 */ /* 0x000fc60000000000 */
[----:B------:R-:W1:Y:S08]  /*0670*/  MUFU.SQRT R5, R12 ;  /* 0x0000000c00057308 */ /* 0x000e700000002000 */
[----:B------:R-:W2:Y:S01]  /*0680*/  MUFU.SQRT R7, R13 ;  /* 0x0000000d00077308 */ /* 0x000ea20000002000 */
[----:B------:R-:W-:Y:S01]  /*0690*/  FADD R15, R15, 9.9999997473787516356e-06 ;  /* 0x3727c5ac0f0f7421 */ /* 0x000fe20000000000 */
[----:B------:R-:W-:Y:S01]  /*06a0*/  FADD R14, R14, 9.9999997473787516356e-06 ;  /* 0x3727c5ac0e0e7421 */ /* 0x000fe20000000000 */
[----:B-1----:R-:W-:-:S05]  /*06b0*/  FSETP.GT.AND P6, PT, R5, 8.50705917302346158658e+37, PT ;  /* 0x7e8000000500780b */ /* 0x002fca0003fc4000 */
[----:B------:R-:W1:Y:S01]  /*06c0*/  MUFU.SQRT R10, R15 ;  /* 0x0000000f000a7308 */ /* 0x000e620000002000 */
[----:B------:R-:W-:Y:S02]  /*06d0*/  FSETP.GEU.AND P5, PT, R5, 1.175494350822287508e-38, PT ;  /* 0x008000000500780b */ /* 0x000fe40003fae000 */
[----:B--2---:R-:W-:-:S05]  /*06e0*/  FSETP.GT.AND P4, PT, R7, 8.50705917302346158658e+37, PT ;  /* 0x7e8000000700780b */ /* 0x004fca0003f84000 */
[----:B------:R2:W4:Y:S01]  /*06f0*/  MUFU.SQRT R6, R14 ;  /* 0x0000000e00067308 */ /* 0x0005220000002000 */
[----:B------:R-:W-:Y:S01]  /*0700*/  FSETP.GEU.AND P3, PT, R7, 1.175494350822287508e-38, PT ;  /* 0x008000000700780b */ /* 0x000fe20003f6e000 */
[----:B------:R-:W-:Y:S01]  /*0710*/  @P6 FMUL R5, R5, 0.25 ;  /* 0x3e80000005056820 */ /* 0x000fe20000400000 */
[----:B-1----:R-:W-:-:S03]  /*0720*/  FSETP.GT.AND P1, PT, R10, 8.50705917302346158658e+37, PT ;  /* 0x7e8000000a00780b */ /* 0x002fc60003f24000 */
[----:B------:R-:W-:Y:S01]  /*0730*/  @!P5 FMUL R5, R5, 16777216 ;  /* 0x4b8000000505d820 */ /* 0x000fe20000400000 */
[----:B------:R-:W-:Y:S01]  /*0740*/  FSEL R9, R28, 1, P6 ;  /* 0x3f8000001c097808 */ /* 0x000fe20003000000 */
[----:B--2---:R-:W1:Y:S01]  /*0750*/  LDC.64 R14, c[0x0][0x238] ;  /* 0x00008e00ff0e7b82 */ /* 0x004e620000000a00 */
[----:B------:R-:W-:Y:S01]  /*0760*/  @P4 FMUL R7, R7, 0.25 ;  /* 0x3e80000007074820 */ /* 0x000fe20000400000 */
[----:B----4-:R-:W-:-:S04]  /*0770*/  FSETP.GT.AND P2, PT, R6, 8.50705917302346158658e+37, PT ;  /* 0x7e8000000600780b */ /* 0x010fc80003f44000 */
[----:B------:R-:W-:Y:S01]  /*0780*/  @!P3 FMUL R7, R7, 16777216 ;  /* 0x4b8000000707b820 */ /* 0x000fe20000400000 */
[----:B------:R-:W-:Y:S01]  /*0790*/  FSETP.GEU.AND P6, PT, R10, 1.175494350822287508e-38, PT ;  /* 0x008000000a00780b */ /* 0x000fe20003fce000 */
[----:B------:R-:W2:Y:S01]  /*07a0*/  MUFU.RCP R4, R5 ;  /* 0x0000000500047308 */ /* 0x000ea20000001000 */
[----:B------:R-:W-:Y:S01]  /*07b0*/  FSETP.GEU.AND P0, PT, R6, 1.175494350822287508e-38, PT ;  /* 0x008000000600780b */ /* 0x000fe20003f0e000 */
[----:B------:R-:W-:-:S06]  /*07c0*/  @P1 FMUL R10, R10, 0.25 ;  /* 0x3e8000000a0a1820 */ /* 0x000fcc0000400000 */
[----:B------:R-:W4:Y:S01]  /*07d0*/  MUFU.RCP R7, R7 ;  /* 0x0000000700077308 */ /* 0x000f220000001000 */
[----:B------:R-:W-:Y:S01]  /*07e0*/  @P2 FMUL R6, R6, 0.25 ;  /* 0x3e80000006062820 */ /* 0x000fe20000400000 */
[----:B------:R-:W-:Y:S01]  /*07f0*/  @!P5 FMUL R9, R9, 16777216 ;  /* 0x4b8000000909d820 */ /* 0x000fe20000400000 */
[----:B------:R-:W-:Y:S01]  /*0800*/  FSEL R12, R28, 1, P4 ;  /* 0x3f8000001c0c7808 */ /* 0x000fe20002000000 */
[----:B------:R-:W-:Y:S02]  /*0810*/  @!P6 FMUL R10, R10, 16777216 ;  /* 0x4b8000000a0ae820 */ /* 0x000fe40000400000 */
[----:B------:R-:W-:Y:S01]  /*0820*/  @!P0 FMUL R6, R6, 16777216 ;  /* 0x4b80000006068820 */ /* 0x000fe20000400000 */
[----:B--2---:R-:W-:Y:S01]  /*0830*/  FMUL R4, R4, R9 ;  /* 0x0000000904047220 */ /* 0x004fe20000400000 */
[----:B------:R-:W-:Y:S01]  /*0840*/  @!P3 FMUL R12, R12, 16777216 ;  /* 0x4b8000000c0cb820 */ /* 0x000fe20000400000 */
[----:B------:R-:W2:Y:S03]  /*0850*/  MUFU.RCP R8, R10 ;  /* 0x0000000a00087308 */ /* 0x000ea60000001000 */
[----:B----4-:R-:W-:-:S05]  /*0860*/  FMUL R5, R7, R12 ;  /* 0x0000000c07057220 */ /* 0x010fca0000400000 */
[----:B------:R4:W5:Y:S01]  /*0870*/  MUFU.RCP R9, R6 ;  /* 0x0000000600097308 */ /* 0x0009620000001000 */
[C---:B------:R-:W-:Y:S02]  /*0880*/  FSEL R7, R28.reuse, 1, P1 ;  /* 0x3f8000001c077808 */ /* 0x040fe40000800000 */
[----:B------:R-:W-:Y:S01]  /*0890*/  FSEL R12, R28, 1, P2 ;  /* 0x3f8000001c0c7808 */ /* 0x000fe20001000000 */
[----:B-1----:R-:W-:-:S04]  /*08a0*/  IMAD.WIDE R14, R2, 0x4, R14 ;  /* 0x00000004020e7825 */ /* 0x002fc800078e020e */
[----:B------:R-:W-:Y:S01]  /*08b0*/  @!P6 FMUL R7, R7, 16777216 ;  /* 0x4b8000000707e820 */ /* 0x000fe20000400000 */
[----:B------:R-:W-:Y:S01]  /*08c0*/  @!P0 FMUL R12, R12, 16777216 ;  /* 0x4b8000000c0c8820 */ /* 0x000fe20000400000 */
[----:B------:R-:W-:Y:S02]  /*08d0*/  FMUL R13, R4, R27 ;  /* 0x0000001b040d7220 */ /* 0x000fe40000400000 */
[----:B--2---:R-:W-:Y:S01]  /*08e0*/  FMUL R8, R8, R7 ;  /* 0x0000000708087220 */ /* 0x004fe20000400000 */
[----:B------:R-:W-:Y:S02]  /*08f0*/  FMUL R30, R5, R30 ;  /* 0x0000001e051e7220 */ /* 0x000fe40000400000 */
[----:B----4-:R-:W2:Y:S01]  /*0900*/  LDG.E.128 R4, desc[UR6][R14.64] ;  /* 0x000000060e047981 */ /* 0x010ea2000c1e1d00 */
[----:B-----5:R-:W-:Y:S01]  /*0910*/  FMUL R9, R9, R12 ;  /* 0x0000000c09097220 */ /* 0x020fe20000400000 */
[----:B------:R-:W-:-:S03]  /*0920*/  FMUL R12, R8, R29 ;  /* 0x0000001d080c7220 */ /* 0x000fc60000400000 */
[----:B------:R-:W-:Y:S02]  /*0930*/  FMUL R27, R9, R26 ;  /* 0x0000001a091b7220 */ /* 0x000fe40000400000 */
[----:B------:R-:W4:Y:S01]  /*0940*/  LDG.E.128 R8, desc[UR6][R14.64+0x10] ;  /* 0x000010060e087981 */ /* 0x000f22000c1e1d00 */
[----:B---3--:R-:W-:Y:S01]  /*0950*/  FFMA R13, R16, R13, R20 ;  /* 0x0000000d100d7223 */ /* 0x008fe20000000014 */
[----:B------:R-:W-:Y:S01]  /*0960*/  FFMA R30, R17, R30, R21 ;  /* 0x0000001e111e7223 */ /* 0x000fe20000000015 */
[----:B------:R-:W-:Y:S01]  /*0970*/  FFMA R27, R18, R27, R22 ;  /* 0x0000001b121b7223 */ /* 0x000fe20000000016 */
[----:B------:R-:W-:Y:S01]  /*0980*/  FFMA R12, R19, R12, R23 ;  /* 0x0000000c130c7223 */ /* 0x000fe20000000017 */
[----:B0-----:R-:W-:Y:S01]  /*0990*/  UPRMT UR4, UR5, 0x654, UR4 ;  /* 0x0000065405047896 */ /* 0x001fe20008000004 */
[----:B------:R-:W0:Y:S05]  /*09a0*/  LDC.64 R20, c[0x0][0x240] ;  /* 0x00009000ff147b82 */ /* 0x000e2a0000000a00 */
[----:B------:R-:W-:-:S02]  /*09b0*/  LEA R3, R3, UR4, 0x2 ;  /* 0x0000000403037c11 */ /* 0x000fc4000f8e10ff */
[----:B------:R-:W-:-:S04]  /*09c0*/  SHF.L.U32 R23, R0, 0x2, RZ ;  /* 0x0000000200177819 */ /* 0x000fc800000006ff */
[----:B------:R-:W-:-:S04]  /*09d0*/  LOP3.LUT R23, R23, 0x1fc, RZ, 0xc0, !PT ;  /* 0x000001fc17177812 */ /* 0x000fc800078ec0ff */
[----:B------:R-:W-:Y:S01]  /*09e0*/  LEA R0, R23, UR4, 0x2 ;  /* 0x0000000417007c11 */ /* 0x000fe2000f8e10ff */
[----:B------:R-:W-:Y:S01]  /*09f0*/  ULDC.64 UR4, c[0x0][0x240] ;  /* 0x0000900000047ab9 */ /* 0x000fe20000000a00 */
[----:B------:R-:W-:Y:S02]  /*0a00*/  LOP3.LUT R23, R24, R23, RZ, 0xfc, !PT ;  /* 0x0000001718177212 */ /* 0x000fe400078efcff */
[----:B------:R-:W-:-:S03]  /*0a10*/  SHF.R.S32.HI R24, RZ, 0x1f, R24 ;  /* 0x0000001fff187819 */ /* 0x000fc60000011418 */
[----:B0-----:R-:W-:Y:S01]  /*0a20*/  IMAD.WIDE R20, R23, 0x4, R20 ;  /* 0x0000000417147825 */ /* 0x001fe200078e0214 */
[----:B--2---:R-:W-:-:S03]  /*0a30*/  FSETP.GEU.AND P6, PT, R34, -R7, PT ;  /* 0x800000072200720b */ /* 0x004fc60003fce000 */
[----:B------:R-:W-:Y:S01]  /*0a40*/  FADD R7, R7, R34 ;  /* 0x0000002207077221 */ /* 0x000fe20000000000 */
[----:B------:R-:W-:Y:S01]  /*0a50*/  FSETP.GEU.AND P5, PT, R31, -R6, PT ;  /* 0x800000061f00720b */ /* 0x000fe20003fae000 */
[----:B------:R-:W-:Y:S01]  /*0a60*/  FADD R6, R6, R31 ;  /* 0x0000001f06067221 */ /* 0x000fe20000000000 */
[----:B------:R-:W-:Y:S01]  /*0a70*/  FSETP.GEU.AND P4, PT, R32, -R5, PT ;  /* 0x800000052000720b */ /* 0x000fe20003f8e000 */
[----:B------:R-:W-:Y:S01]  /*0a80*/  FADD R5, R5, R32 ;  /* 0x0000002005057221 */ /* 0x000fe20000000000 */
[----:B------:R-:W-:Y:S01]  /*0a90*/  FSETP.GEU.AND P3, PT, R25, -R4, PT ;  /* 0x800000041900720b */ /* 0x000fe20003f6e000 */
[----:B------:R-:W-:Y:S01]  /*0aa0*/  FADD R4, R4, R25 ;  /* 0x0000001904047221 */ /* 0x000fe20000000000 */
[----:B----4-:R-:W-:Y:S01]  /*0ab0*/  FADD R19, R11, R12 ;  /* 0x0000000c0b137221 */ /* 0x010fe20000000000 */
[----:B------:R-:W-:Y:S01]  /*0ac0*/  FADD R18, R10, R27 ;  /* 0x0000001b0a127221 */ /* 0x000fe20000000000 */
[----:B------:R-:W-:Y:S01]  /*0ad0*/  FADD R17, R9, R30 ;  /* 0x0000001e09117221 */ /* 0x000fe20000000000 */
[----:B------:R-:W-:Y:S01]  /*0ae0*/  FSEL R7, R7, RZ, P6 ;  /* 0x000000ff07077208 */ /* 0x000fe20003000000 */
[----:B------:R-:W-:Y:S01]  /*0af0*/  FADD R16, R8, R13 ;  /* 0x0000000d08107221 */ /* 0x000fe20000000000 */
[----:B------:R-:W-:-:S02]  /*0b00*/  FSETP.GEU.AND P2, PT, R12, -R11, PT ;  /* 0x8000000b0c00720b */ /* 0x000fc40003f4e000 */
[----:B------:R-:W-:Y:S02]  /*0b10*/  FSETP.GEU.AND P1, PT, R27, -R10, PT ;  /* 0x8000000a1b00720b */ /* 0x000fe40003f2e000 */
[----:B------:R-:W-:Y:S02]  /*0b20*/  FSETP.GEU.AND P0, PT, R30, -R9, PT ;  /* 0x800000091e00720b */ /* 0x000fe40003f0e000 */
[----:B------:R-:W-:Y:S02]  /*0b30*/  FSETP.GEU.AND P6, PT, R13, -R8, PT ;  /* 0x800000080d00720b */ /* 0x000fe40003fce000 */
[----:B------:R-:W-:Y:S02]  /*0b40*/  FSEL R6, R6, RZ, P5 ;  /* 0x000000ff06067208 */ /* 0x000fe40002800000 */
[----:B------:R-:W-:Y:S02]  /*0b50*/  FSEL R5, R5, RZ, P4 ;  /* 0x000000ff05057208 */ /* 0x000fe40002000000 */
[----:B------:R-:W-:-:S02]  /*0b60*/  FSEL R4, R4, RZ, P3 ;  /* 0x000000ff04047208 */ /* 0x000fc40001800000 */
[----:B------:R-:W-:Y:S02]  /*0b70*/  FSEL R19, R19, RZ, P2 ;  /* 0x000000ff13137208 */ /* 0x000fe40001000000 */
[----:B------:R-:W-:Y:S02]  /*0b80*/  FSEL R18, R18, RZ, P1 ;  /* 0x000000ff12127208 */ /* 0x000fe40000800000 */
[----:B------:R-:W-:Y:S02]  /*0b90*/  FSEL R17, R17, RZ, P0 ;  /* 0x000000ff11117208 */ /* 0x000fe40000000000 */
[----:B------:R-:W-:Y:S01]  /*0ba0*/  FSEL R16, R16, RZ, P6 ;  /* 0x000000ff10107208 */ /* 0x000fe20003000000 */
[----:B------:R0:W-:Y:S04]  /*0bb0*/  STS.128 [R3], R4 ;  /* 0x0000000403007388 */ /* 0x0001e80000000c00 */
[----:B------:R1:W-:Y:S01]  /*0bc0*/  STS.128 [R3+0x10], R16 ;  /* 0x0000101003007388 */ /* 0x0003e20000000c00 */
[----:B------:R-:W-:Y:S01]  /*0bd0*/  BAR.SYNC.DEFER_BLOCKING 0x0 ;  /* 0x0000000000007b1d */ /* 0x000fe20000010000 */
[----:B------:R-:W-:-:S02]  /*0be0*/  FSETP.GTU.AND P2, PT, R6, RZ, PT ;  /* 0x000000ff0600720b */ /* 0x000fc40003f4c000 */
[----:B------:R-:W-:-:S03]  /*0bf0*/  FSETP.GTU.AND P3, PT, R7, RZ, PT ;  /* 0x000000ff0700720b */ /* 0x000fc60003f6c000 */
[----:B------:R-:W2:Y:S04]  /*0c00*/  LDS.128 R12, [R0] ;  /* 0x00000000000c7984 */ /* 0x000ea80000000c00 */
[----:B------:R3:W4:Y:S01]  /*0c10*/  LDS.128 R8, [R0+0x800] ;  /* 0x0008000000087984 */ /* 0x0007220000000c00 */
[----:B------:R-:W-:Y:S02]  /*0c20*/  FSETP.GTU.AND P0, PT, R4, RZ, PT ;  /* 0x000000ff0400720b */ /* 0x000fe40003f0c000 */
[----:B------:R-:W-:Y:S02]  /*0c30*/  FSETP.GTU.AND P1, PT, R5, RZ, PT ;  /* 0x000000ff0500720b */ /* 0x000fe40003f2c000 */
[----:B0-----:R-:W-:Y:S02]  /*0c40*/  SEL R4, RZ, 0x1, P3 ;  /* 0x00000001ff047807 */ /* 0x001fe40001800000 */
[----:B-1----:R-:W-:-:S02]  /*0c50*/  SEL R3, RZ, 0x1, P2 ;  /* 0x00000001ff037807 */ /* 0x002fc40001000000 */
[----:B------:R-:W-:Y:S02]  /*0c60*/  FSETP.GTU.AND P4, PT, R18, RZ, PT ;  /* 0x000000ff1200720b */ /* 0x000fe40003f8c000 */
[----:B------:R-:W-:Y:S02]  /*0c70*/  FSETP.GTU.AND P2, PT, R19, RZ, PT ;  /* 0x000000ff1300720b */ /* 0x000fe40003f4c000 */
[----:B------:R-:W-:Y:S02]  /*0c80*/  SEL R5, RZ, 0x1, P1 ;  /* 0x00000001ff057807 */ /* 0x000fe40000800000 */
[----:B------:R-:W-:Y:S02]  /*0c90*/  SEL R6, RZ, 0x1, P0 ;  /* 0x00000001ff067807 */ /* 0x000fe40000000000 */
[----:B------:R-:W-:Y:S02]  /*0ca0*/  FSETP.GTU.AND P0, PT, R16, RZ, PT ;  /* 0x000000ff1000720b */ /* 0x000fe40003f0c000 */
[----:B------:R-:W-:-:S02]  /*0cb0*/  FSETP.GTU.AND P1, PT, R17, RZ, PT ;  /* 0x000000ff1100720b */ /* 0x000fc40003f2c000 */
[----:B---3--:R-:W-:Y:S02]  /*0cc0*/  PRMT R0, R3, 0x3340, R4 ;  /* 0x0000334003007816 */ /* 0x008fe40000000004 */
[----:B------:R-:W-:Y:S02]  /*0cd0*/  SEL R4, RZ, 0x1, P2 ;  /* 0x00000001ff047807 */ /* 0x000fe40001000000 */
[----:B------:R-:W-:Y:S02]  /*0ce0*/  SEL R7, RZ, 0x1, P4 ;  /* 0x00000001ff077807 */ /* 0x000fe40002000000 */
[----:B------:R-:W-:Y:S02]  /*0cf0*/  PRMT R3, R6, 0x3340, R5 ;  /* 0x0000334006037816 */ /* 0x000fe40000000005 */
[----:B------:R-:W-:Y:S02]  /*0d00*/  SEL R5, RZ, 0x1, P1 ;  /* 0x00000001ff057807 */ /* 0x000fe40000800000 */
[----:B------:R-:W-:-:S02]  /*0d10*/  SEL R18, RZ, 0x1, P0 ;  /* 0x00000001ff127807 */ /* 0x000fc40000000000 */
[----:B------:R-:W-:Y:S02]  /*0d20*/  PRMT R16, R7, 0x3340, R4 ;  /* 0x0000334007107816 */ /* 0x000fe40000000004 */
[----:B------:R-:W-:Y:S02]  /*0d30*/  IADD3 R6, P1, R2, UR8, RZ ;  /* 0x0000000802067c10 */ /* 0x000fe4000ff3e0ff */
[C---:B------:R-:W-:Y:S02]  /*0d40*/  LEA R4, P0, R23.reuse, UR4, 0x2 ;  /* 0x0000000417047c11 */ /* 0x040fe4000f8010ff */
[----:B------:R-:W-:Y:S02]  /*0d50*/  PRMT R17, R18, 0x3340, R5 ;  /* 0x0000334012117816 */ /* 0x000fe40000000005 */
[----:B------:R-:W-:Y:S02]  /*0d60*/  LEA.HI.X.SX32 R7, R2, UR9, 0x1, P1 ;  /* 0x0000000902077c11 */ /* 0x000fe400088f0eff */
[----:B------:R-:W-:-:S02]  /*0d70*/  LEA.HI.X R5, R23, UR5, R24, 0x2, P0 ;  /* 0x0000000517057c11 */ /* 0x000fc400080f1418 */
[----:B------:R-:W-:Y:S02]  /*0d80*/  PRMT R2, R3, 0x5410, R0 ;  /* 0x0000541003027816 */ /* 0x000fe40000000000 */
[----:B------:R-:W-:Y:S01]  /*0d90*/  PRMT R3, R17, 0x5410, R16 ;  /* 0x0000541011037816 */ /* 0x000fe20000000010 */
[----:B--2---:R-:W-:Y:S04]  /*0da0*/  STG.E.128 desc[UR6][R20.64], R12 ;  /* 0x0000000c14007986 */ /* 0x004fe8000c101d06 */
[----:B----4-:R-:W-:Y:S04]  /*0db0*/  STG.E.128 desc[UR6][R4.64+0x800], R8 ;  /* 0x0008000804007986 */ /* 0x010fe8000c101d06 */
[----:B------:R-:W-:Y:S01]  /*0dc0*/  STG.E.64 desc[UR6][R6.64], R2 ;  /* 0x0000000206007986 */ /* 0x000fe2000c101b06 */
[----:B------:R-:W-:Y:S05]  /*0dd0*/  EXIT ;  /* 0x000000000000794d */ /* 0x000fea0003800000 */
.L_x_0:
[----:B------:R-:W-:-:S00]  /*0de0*/  BRA `(.L_x_0) ;  /* 0xfffffffc00fc7947 */ /* 0x000fc0000383ffff */
[----:B------:R-:W-:-:S00]  /*0df0*/  NOP ;  /* 0x0000000000007918 */ /* 0x000fc00000000000 */
        /* <DEDUP_REMOVED lines=8> */
.L_x_1:


//--------------------- .nv.global.init           --------------------------
	.section	.nv.global.init,"aw",@progbits
.nv.global.init:
	.type		_$_str,@object
	.size		_$_str,(_$_str_$_2 - _$_str)
_$_str:
        /*0000*/ 	.byte	0x5f, 0x5f, 0x43, 0x55, 0x44, 0x41, 0x5f, 0x46, 0x54, 0x5a, 0x00
	.type		_$_str_$_2,@object
	.size		_$_str_$_2,(.L_1 - _$_str_$_2)
_$_str_$_2:
        /*000b*/ 	.byte	0x5f, 0x5f, 0x43, 0x55, 0x44, 0x41, 0x5f, 0x50, 0x52, 0x45, 0x43, 0x5f, 0x53, 0x51, 0x52, 0x54
        /*001b*/ 	.byte	0x00
.L_1:


//--------------------- .nv.shared.triton_poi_fused__native_batch_norm_legit_no_training_add_relu_threshold_backward_33 --------------------------
	.section	.nv.shared.triton_poi_fused__native_batch_norm_legit_no_training_add_relu_threshold_backward_33,"aw",@nobits
	.sectionflags	@""
	.align	16
	.zero		1024


//--------------------- .nv.constant0.triton_poi_fused__native_batch_norm_legit_no_training_add_relu_threshold_backward_33 --------------------------
	.section	.nv.constant0.triton_poi_fused__native_batch_norm_legit_no_training_add_relu_threshold_backward_33,"a",@progbits
	.sectionflags	@""
	.align	4
.nv.constant0.triton_poi_fused__native_batch_norm_legit_no_training_add_relu_threshold_backward_33:
	.zero		596
